//
// Generated by NVIDIA NVVM Compiler
//
// Compiler Build ID: CL-36424714
// Cuda compilation tools, release 13.0, V13.0.88
// Based on NVVM 20.0.0
//

.version 9.0
.target sm_100
.address_size 64

	// .globl	_Z18conv1d_step_kernelPfPKfS1_S1_S_iii

.visible .entry _Z18conv1d_step_kernelPfPKfS1_S1_S_iii(
	.param .u64 .ptr .align 1 _Z18conv1d_step_kernelPfPKfS1_S1_S_iii_param_0,
	.param .u64 .ptr .align 1 _Z18conv1d_step_kernelPfPKfS1_S1_S_iii_param_1,
	.param .u64 .ptr .align 1 _Z18conv1d_step_kernelPfPKfS1_S1_S_iii_param_2,
	.param .u64 .ptr .align 1 _Z18conv1d_step_kernelPfPKfS1_S1_S_iii_param_3,
	.param .u64 .ptr .align 1 _Z18conv1d_step_kernelPfPKfS1_S1_S_iii_param_4,
	.param .u32 _Z18conv1d_step_kernelPfPKfS1_S1_S_iii_param_5,
	.param .u32 _Z18conv1d_step_kernelPfPKfS1_S1_S_iii_param_6,
	.param .u32 _Z18conv1d_step_kernelPfPKfS1_S1_S_iii_param_7
)
{
	.reg .pred 	%p<12>;
	.reg .b32 	%r<37>;
	.reg .b32 	%f<119>;
	.reg .b64 	%rd<60>;

	ld.param.u64 	%rd19, [_Z18conv1d_step_kernelPfPKfS1_S1_S_iii_param_0];
	ld.param.u64 	%rd20, [_Z18conv1d_step_kernelPfPKfS1_S1_S_iii_param_1];
	ld.param.u64 	%rd21, [_Z18conv1d_step_kernelPfPKfS1_S1_S_iii_param_2];
	ld.param.u64 	%rd22, [_Z18conv1d_step_kernelPfPKfS1_S1_S_iii_param_3];
	ld.param.u32 	%r21, [_Z18conv1d_step_kernelPfPKfS1_S1_S_iii_param_5];
	ld.param.u32 	%r19, [_Z18conv1d_step_kernelPfPKfS1_S1_S_iii_param_6];
	ld.param.u32 	%r20, [_Z18conv1d_step_kernelPfPKfS1_S1_S_iii_param_7];
	mov.u32 	%r22, %ctaid.x;
	mov.u32 	%r23, %ntid.x;
	mov.u32 	%r24, %tid.x;
	mad.lo.s32 	%r1, %r22, %r23, %r24;
	mul.lo.s32 	%r25, %r19, %r21;
	setp.ge.s32 	%p1, %r1, %r25;
	@%p1 bra 	$L__BB0_17;
	cvta.to.global.u64 	%rd1, %rd19;
	cvta.to.global.u64 	%rd2, %rd20;
	rem.s32 	%r2, %r1, %r19;
	sub.s32 	%r26, %r1, %r2;
	mul.lo.s32 	%r27, %r26, %r20;
	cvt.s64.s32 	%rd24, %r27;
	mul.lo.s32 	%r28, %r2, %r20;
	cvt.s64.s32 	%rd3, %r28;
	add.s64 	%rd4, %rd24, %rd3;
	shl.b64 	%rd25, %rd4, 2;
	add.s64 	%rd5, %rd1, %rd25;
	mul.wide.s32 	%rd26, %r28, 4;
	add.s64 	%rd6, %rd2, %rd26;
	add.s32 	%r3, %r20, -1;
	setp.lt.s32 	%p2, %r20, 2;
	mov.f32 	%f117, 0f00000000;
	@%p2 bra 	$L__BB0_14;
	add.s32 	%r30, %r20, -2;
	setp.lt.u32 	%p3, %r30, 15;
	mov.f32 	%f117, 0f00000000;
	mov.b32 	%r34, 0;
	@%p3 bra 	$L__BB0_5;
	and.b32  	%r34, %r3, -16;
	neg.s32 	%r32, %r34;
	add.s64 	%rd28, %rd25, %rd1;
	add.s64 	%rd57, %rd28, 32;
	shl.b64 	%rd29, %rd3, 2;
	add.s64 	%rd30, %rd29, %rd2;
	add.s64 	%rd56, %rd30, 32;
	mov.f32 	%f117, 0f00000000;
$L__BB0_4:
	.pragma "nounroll";
	ld.global.f32 	%f21, [%rd57+-28];
	st.global.f32 	[%rd57+-32], %f21;
	ld.global.nc.f32 	%f22, [%rd56+-32];
	fma.rn.f32 	%f23, %f21, %f22, %f117;
	ld.global.f32 	%f24, [%rd57+-24];
	st.global.f32 	[%rd57+-28], %f24;
	ld.global.nc.f32 	%f25, [%rd56+-28];
	fma.rn.f32 	%f26, %f24, %f25, %f23;
	ld.global.f32 	%f27, [%rd57+-20];
	st.global.f32 	[%rd57+-24], %f27;
	ld.global.nc.f32 	%f28, [%rd56+-24];
	fma.rn.f32 	%f29, %f27, %f28, %f26;
	ld.global.f32 	%f30, [%rd57+-16];
	st.global.f32 	[%rd57+-20], %f30;
	ld.global.nc.f32 	%f31, [%rd56+-20];
	fma.rn.f32 	%f32, %f30, %f31, %f29;
	ld.global.f32 	%f33, [%rd57+-12];
	st.global.f32 	[%rd57+-16], %f33;
	ld.global.nc.f32 	%f34, [%rd56+-16];
	fma.rn.f32 	%f35, %f33, %f34, %f32;
	ld.global.f32 	%f36, [%rd57+-8];
	st.global.f32 	[%rd57+-12], %f36;
	ld.global.nc.f32 	%f37, [%rd56+-12];
	fma.rn.f32 	%f38, %f36, %f37, %f35;
	ld.global.f32 	%f39, [%rd57+-4];
	st.global.f32 	[%rd57+-8], %f39;
	ld.global.nc.f32 	%f40, [%rd56+-8];
	fma.rn.f32 	%f41, %f39, %f40, %f38;
	ld.global.f32 	%f42, [%rd57];
	st.global.f32 	[%rd57+-4], %f42;
	ld.global.nc.f32 	%f43, [%rd56+-4];
	fma.rn.f32 	%f44, %f42, %f43, %f41;
	ld.global.f32 	%f45, [%rd57+4];
	st.global.f32 	[%rd57], %f45;
	ld.global.nc.f32 	%f46, [%rd56];
	fma.rn.f32 	%f47, %f45, %f46, %f44;
	ld.global.f32 	%f48, [%rd57+8];
	st.global.f32 	[%rd57+4], %f48;
	ld.global.nc.f32 	%f49, [%rd56+4];
	fma.rn.f32 	%f50, %f48, %f49, %f47;
	ld.global.f32 	%f51, [%rd57+12];
	st.global.f32 	[%rd57+8], %f51;
	ld.global.nc.f32 	%f52, [%rd56+8];
	fma.rn.f32 	%f53, %f51, %f52, %f50;
	ld.global.f32 	%f54, [%rd57+16];
	st.global.f32 	[%rd57+12], %f54;
	ld.global.nc.f32 	%f55, [%rd56+12];
	fma.rn.f32 	%f56, %f54, %f55, %f53;
	ld.global.f32 	%f57, [%rd57+20];
	st.global.f32 	[%rd57+16], %f57;
	ld.global.nc.f32 	%f58, [%rd56+16];
	fma.rn.f32 	%f59, %f57, %f58, %f56;
	ld.global.f32 	%f60, [%rd57+24];
	st.global.f32 	[%rd57+20], %f60;
	ld.global.nc.f32 	%f61, [%rd56+20];
	fma.rn.f32 	%f62, %f60, %f61, %f59;
	ld.global.f32 	%f63, [%rd57+28];
	st.global.f32 	[%rd57+24], %f63;
	ld.global.nc.f32 	%f64, [%rd56+24];
	fma.rn.f32 	%f65, %f63, %f64, %f62;
	ld.global.f32 	%f66, [%rd57+32];
	st.global.f32 	[%rd57+28], %f66;
	ld.global.nc.f32 	%f67, [%rd56+28];
	fma.rn.f32 	%f117, %f66, %f67, %f65;
	add.s32 	%r32, %r32, 16;
	add.s64 	%rd57, %rd57, 64;
	add.s64 	%rd56, %rd56, 64;
	setp.ne.s32 	%p4, %r32, 0;
	@%p4 bra 	$L__BB0_4;
$L__BB0_5:
	and.b32  	%r9, %r3, 15;
	setp.eq.s32 	%p5, %r9, 0;
	@%p5 bra 	$L__BB0_14;
	setp.lt.u32 	%p6, %r9, 8;
	@%p6 bra 	$L__BB0_8;
	mul.wide.u32 	%rd31, %r34, 4;
	add.s64 	%rd32, %rd5, %rd31;
	ld.global.f32 	%f69, [%rd32+4];
	st.global.f32 	[%rd32], %f69;
	add.s64 	%rd33, %rd6, %rd31;
	ld.global.nc.f32 	%f70, [%rd33];
	fma.rn.f32 	%f71, %f69, %f70, %f117;
	ld.global.f32 	%f72, [%rd32+8];
	st.global.f32 	[%rd32+4], %f72;
	ld.global.nc.f32 	%f73, [%rd33+4];
	fma.rn.f32 	%f74, %f72, %f73, %f71;
	ld.global.f32 	%f75, [%rd32+12];
	st.global.f32 	[%rd32+8], %f75;
	ld.global.nc.f32 	%f76, [%rd33+8];
	fma.rn.f32 	%f77, %f75, %f76, %f74;
	ld.global.f32 	%f78, [%rd32+16];
	st.global.f32 	[%rd32+12], %f78;
	ld.global.nc.f32 	%f79, [%rd33+12];
	fma.rn.f32 	%f80, %f78, %f79, %f77;
	ld.global.f32 	%f81, [%rd32+20];
	st.global.f32 	[%rd32+16], %f81;
	ld.global.nc.f32 	%f82, [%rd33+16];
	fma.rn.f32 	%f83, %f81, %f82, %f80;
	ld.global.f32 	%f84, [%rd32+24];
	st.global.f32 	[%rd32+20], %f84;
	ld.global.nc.f32 	%f85, [%rd33+20];
	fma.rn.f32 	%f86, %f84, %f85, %f83;
	ld.global.f32 	%f87, [%rd32+28];
	st.global.f32 	[%rd32+24], %f87;
	ld.global.nc.f32 	%f88, [%rd33+24];
	fma.rn.f32 	%f89, %f87, %f88, %f86;
	add.s32 	%r34, %r34, 8;
	ld.global.f32 	%f90, [%rd32+32];
	st.global.f32 	[%rd32+28], %f90;
	ld.global.nc.f32 	%f91, [%rd33+28];
	fma.rn.f32 	%f117, %f90, %f91, %f89;
$L__BB0_8:
	and.b32  	%r12, %r3, 7;
	setp.eq.s32 	%p7, %r12, 0;
	@%p7 bra 	$L__BB0_14;
	setp.lt.u32 	%p8, %r12, 4;
	@%p8 bra 	$L__BB0_11;
	mul.wide.u32 	%rd34, %r34, 4;
	add.s64 	%rd35, %rd5, %rd34;
	ld.global.f32 	%f93, [%rd35+4];
	st.global.f32 	[%rd35], %f93;
	add.s64 	%rd36, %rd6, %rd34;
	ld.global.nc.f32 	%f94, [%rd36];
	fma.rn.f32 	%f95, %f93, %f94, %f117;
	ld.global.f32 	%f96, [%rd35+8];
	st.global.f32 	[%rd35+4], %f96;
	ld.global.nc.f32 	%f97, [%rd36+4];
	fma.rn.f32 	%f98, %f96, %f97, %f95;
	ld.global.f32 	%f99, [%rd35+12];
	st.global.f32 	[%rd35+8], %f99;
	ld.global.nc.f32 	%f100, [%rd36+8];
	fma.rn.f32 	%f101, %f99, %f100, %f98;
	add.s32 	%r34, %r34, 4;
	ld.global.f32 	%f102, [%rd35+16];
	st.global.f32 	[%rd35+12], %f102;
	ld.global.nc.f32 	%f103, [%rd36+12];
	fma.rn.f32 	%f117, %f102, %f103, %f101;
$L__BB0_11:
	and.b32  	%r15, %r3, 3;
	setp.eq.s32 	%p9, %r15, 0;
	@%p9 bra 	$L__BB0_14;
	shl.b64 	%rd37, %rd3, 2;
	mul.wide.u32 	%rd38, %r34, 4;
	add.s64 	%rd39, %rd37, %rd38;
	add.s64 	%rd59, %rd2, %rd39;
	add.s64 	%rd41, %rd25, %rd38;
	add.s64 	%rd42, %rd41, %rd1;
	add.s64 	%rd58, %rd42, 4;
	neg.s32 	%r36, %r15;
$L__BB0_13:
	.pragma "nounroll";
	ld.global.f32 	%f104, [%rd58];
	st.global.f32 	[%rd58+-4], %f104;
	ld.global.nc.f32 	%f105, [%rd59];
	fma.rn.f32 	%f117, %f104, %f105, %f117;
	add.s64 	%rd59, %rd59, 4;
	add.s64 	%rd58, %rd58, 4;
	add.s32 	%r36, %r36, 1;
	setp.ne.s32 	%p10, %r36, 0;
	@%p10 bra 	$L__BB0_13;
$L__BB0_14:
	cvta.to.global.u64 	%rd43, %rd22;
	mul.wide.s32 	%rd44, %r1, 4;
	add.s64 	%rd45, %rd43, %rd44;
	ld.global.nc.f32 	%f106, [%rd45];
	mul.wide.s32 	%rd46, %r3, 4;
	add.s64 	%rd47, %rd5, %rd46;
	st.global.f32 	[%rd47], %f106;
	add.s64 	%rd48, %rd6, %rd46;
	ld.global.nc.f32 	%f107, [%rd48];
	fma.rn.f32 	%f118, %f106, %f107, %f117;
	setp.eq.s64 	%p11, %rd21, 0;
	@%p11 bra 	$L__BB0_16;
	cvta.to.global.u64 	%rd49, %rd21;
	mul.wide.s32 	%rd50, %r2, 4;
	add.s64 	%rd51, %rd49, %rd50;
	ld.global.nc.f32 	%f108, [%rd51];
	add.f32 	%f118, %f118, %f108;
$L__BB0_16:
	ld.param.u64 	%rd55, [_Z18conv1d_step_kernelPfPKfS1_S1_S_iii_param_4];
	cvta.to.global.u64 	%rd52, %rd55;
	add.s64 	%rd54, %rd52, %rd44;
	st.global.f32 	[%rd54], %f118;
$L__BB0_17:
	ret;

}


// ===== COMPILED SASS (sm_100) =====

	.target	sm_100

	.elftype	@"ET_EXEC"


//--------------------- .note.nv.tkinfo           --------------------------
	.section	.note.nv.tkinfo,"",@"SHT_NOTE"
	.sectionflags	@"SHF_NOTE_NV_TKINFO"
	.tkinfo
        /*0018*/ 	.word	0x00000002
        /*0030*/ 	.string	""
        /*0030*/ 	.string	"ptxas"
        /*0030*/ 	.string	"Cuda compilation tools, release 13.0, V13.0.88"
        /*0030*/ 	.string	"Build cuda_13.0.r13.0/compiler.36424714_0"
        /*0030*/ 	.string	"-arch sm_100 -m 64 "



//--------------------- .note.nv.cuinfo           --------------------------
	.section	.note.nv.cuinfo,"",@"SHT_NOTE"
	.sectionflags	@"SHF_NOTE_NV_CUINFO"
        /*0018*/ 	.short	0x0002
        /*001a*/ 	.short	0x0064
        /*001c*/ 	.short	0x0082
	.zero		2


//--------------------- .nv.info                  --------------------------
	.section	.nv.info,"",@"SHT_CUDA_INFO"
	.align	4


	//----- nvinfo : EIATTR_REGCOUNT
	.align		4
        /*0000*/ 	.byte	0x04, 0x2f
        /*0002*/ 	.short	(.L_1 - .L_0)
	.align		4
.L_0:
        /*0004*/ 	.word	index@(_Z18conv1d_step_kernelPfPKfS1_S1_S_iii)
        /*0008*/ 	.word	0x00000020


	//----- nvinfo : EIATTR_FRAME_SIZE
	.align		4
.L_1:
        /*000c*/ 	.byte	0x04, 0x11
        /*000e*/ 	.short	(.L_3 - .L_2)
	.align		4
.L_2:
        /*0010*/ 	.word	index@(_Z18conv1d_step_kernelPfPKfS1_S1_S_iii)
        /*0014*/ 	.word	0x00000000


	//----- nvinfo : EIATTR_MIN_STACK_SIZE
	.align		4
.L_3:
        /*0018*/ 	.byte	0x04, 0x12
        /*001a*/ 	.short	(.L_5 - .L_4)
	.align		4
.L_4:
        /*001c*/ 	.word	index@(_Z18conv1d_step_kernelPfPKfS1_S1_S_iii)
        /*0020*/ 	.word	0x00000000
.L_5:


//--------------------- .nv.compat                --------------------------
	.section	.nv.compat,"",@"SHT_CUDA_COMPAT_INFO"
	.align	4
        /*0000*/ 	.byte	0x02, 0x09, 0x00, 0x00, 0x02, 0x02, 0x01, 0x00, 0x02, 0x05, 0x05, 0x00, 0x03, 0x07, 0x01, 0x01
        /*0010*/ 	.byte	0x02, 0x03, 0x00, 0x00, 0x02, 0x06, 0x01, 0x00, 0x04, 0x0b, 0x08, 0x00, 0x09, 0x00, 0x00, 0x00
        /*0020*/ 	.byte	0x00, 0x00, 0x00, 0x00


//--------------------- .nv.info._Z18conv1d_step_kernelPfPKfS1_S1_S_iii --------------------------
	.section	.nv.info._Z18conv1d_step_kernelPfPKfS1_S1_S_iii,"",@"SHT_CUDA_INFO"
	.sectionflags	@""
	.align	4


	//----- nvinfo : EIATTR_CUDA_API_VERSION
	.align		4
        /*0000*/ 	.byte	0x04, 0x37
        /*0002*/ 	.short	(.L_7 - .L_6)
.L_6:
        /*0004*/ 	.word	0x00000082


	//----- nvinfo : EIATTR_KPARAM_INFO
	.align		4
.L_7:
        /*0008*/ 	.byte	0x04, 0x17
        /*000a*/ 	.short	(.L_9 - .L_8)
.L_8:
        /*000c*/ 	.word	0x00000000
        /*0010*/ 	.short	0x0007
        /*0012*/ 	.short	0x0030
        /*0014*/ 	.byte	0x00, 0xf0, 0x11, 0x00


	//----- nvinfo : EIATTR_KPARAM_INFO
	.align		4
.L_9:
        /*0018*/ 	.byte	0x04, 0x17
        /*001a*/ 	.short	(.L_11 - .L_10)
.L_10:
        /*001c*/ 	.word	0x00000000
        /*0020*/ 	.short	0x0006
        /*0022*/ 	.short	0x002c
        /*0024*/ 	.byte	0x00, 0xf0, 0x11, 0x00


	//----- nvinfo : EIATTR_KPARAM_INFO
	.align		4
.L_11:
        /*0028*/ 	.byte	0x04, 0x17
        /*002a*/ 	.short	(.L_13 - .L_12)
.L_12:
        /*002c*/ 	.word	0x00000000
        /*0030*/ 	.short	0x0005
        /*0032*/ 	.short	0x0028
        /*0034*/ 	.byte	0x00, 0xf0, 0x11, 0x00


	//----- nvinfo : EIATTR_KPARAM_INFO
	.align		4
.L_13:
        /*0038*/ 	.byte	0x04, 0x17
        /*003a*/ 	.short	(.L_15 - .L_14)
.L_14:
        /*003c*/ 	.word	0x00000000
        /*0040*/ 	.short	0x0004
        /*0042*/ 	.short	0x0020
        /*0044*/ 	.byte	0x00, 0xf5, 0x21, 0x00


	//----- nvinfo : EIATTR_KPARAM_INFO
	.align		4
.L_15:
        /*0048*/ 	.byte	0x04, 0x17
        /*004a*/ 	.short	(.L_17 - .L_16)
.L_16:
        /*004c*/ 	.word	0x00000000
        /*0050*/ 	.short	0x0003
        /*0052*/ 	.short	0x0018
        /*0054*/ 	.byte	0x00, 0xf5, 0x21, 0x00


	//----- nvinfo : EIATTR_KPARAM_INFO
	.align		4
.L_17:
        /*0058*/ 	.byte	0x04, 0x17
        /*005a*/ 	.short	(.L_19 - .L_18)
.L_18:
        /*005c*/ 	.word	0x00000000
        /*0060*/ 	.short	0x0002
        /*0062*/ 	.short	0x0010
        /*0064*/ 	.byte	0x00, 0xf5, 0x21, 0x00


	//----- nvinfo : EIATTR_KPARAM_INFO
	.align		4
.L_19:
        /*0068*/ 	.byte	0x04, 0x17
        /*006a*/ 	.short	(.L_21 - .L_20)
.L_20:
        /*006c*/ 	.word	0x00000000
        /*0070*/ 	.short	0x0001
        /*0072*/ 	.short	0x0008
        /*0074*/ 	.byte	0x00, 0xf5, 0x21, 0x00


	//----- nvinfo : EIATTR_KPARAM_INFO
	.align		4
.L_21:
        /*0078*/ 	.byte	0x04, 0x17
        /*007a*/ 	.short	(.L_23 - .L_22)
.L_22:
        /*007c*/ 	.word	0x00000000
        /*0080*/ 	.short	0x0000
        /*0082*/ 	.short	0x0000
        /*0084*/ 	.byte	0x00, 0xf5, 0x21, 0x00


	//----- nvinfo : EIATTR_SPARSE_MMA_MASK
	.align		4
.L_23:
        /*0088*/ 	.byte	0x03, 0x50
        /*008a*/ 	.short	0x0000


	//----- nvinfo : EIATTR_MAXREG_COUNT
	.align		4
        /*008c*/ 	.byte	0x03, 0x1b
        /*008e*/ 	.short	0x00ff


	//----- nvinfo : EIATTR_MERCURY_ISA_VERSION
	.align		4
        /*0090*/ 	.byte	0x03, 0x5f
        /*0092*/ 	.short	0x0101


	//----- nvinfo : EIATTR_VRC_CTA_INIT_COUNT
	.align		4
        /*0094*/ 	.byte	0x02, 0x4a
	.zero		1
	.zero		1


	//----- nvinfo : EIATTR_EXIT_INSTR_OFFSETS
	.align		4
        /*0098*/ 	.byte	0x04, 0x1c
        /*009a*/ 	.short	(.L_25 - .L_24)


	//   ....[0]....
.L_24:
        /*009c*/ 	.word	0x00000080


	//   ....[1]....
        /*00a0*/ 	.word	0x00000f30


	//----- nvinfo : EIATTR_CBANK_PARAM_SIZE
	.align		4
.L_25:
        /*00a4*/ 	.byte	0x03, 0x19
        /*00a6*/ 	.short	0x0034


	//----- nvinfo : EIATTR_PARAM_CBANK
	.align		4
        /*00a8*/ 	.byte	0x04, 0x0a
        /*00aa*/ 	.short	(.L_27 - .L_26)
	.align		4
.L_26:
        /*00ac*/ 	.word	index@(.nv.constant0._Z18conv1d_step_kernelPfPKfS1_S1_S_iii)
        /*00b0*/ 	.short	0x0380
        /*00b2*/ 	.short	0x0034


	//----- nvinfo : EIATTR_SW_WAR
	.align		4
.L_27:
        /*00b4*/ 	.byte	0x04, 0x36
        /*00b6*/ 	.short	(.L_29 - .L_28)
.L_28:
        /*00b8*/ 	.word	0x00000008
.L_29:


//--------------------- .nv.callgraph             --------------------------
	.section	.nv.callgraph,"",@"SHT_CUDA_CALLGRAPH"
	.align	4
	.sectionentsize	8
	.align		4
        /*0000*/ 	.word	0x00000000
	.align		4
        /*0004*/ 	.word	0xffffffff
	.align		4
        /*0008*/ 	.word	0x00000000
	.align		4
        /*000c*/ 	.word	0xfffffffe
	.align		4
        /*0010*/ 	.word	0x00000000
	.align		4
        /*0014*/ 	.word	0xfffffffd
	.align		4
        /*0018*/ 	.word	0x00000000
	.align		4
        /*001c*/ 	.word	0xfffffffc


//--------------------- .text._Z18conv1d_step_kernelPfPKfS1_S1_S_iii --------------------------
	.section	.text._Z18conv1d_step_kernelPfPKfS1_S1_S_iii,"ax",@progbits
	.align	128
        .global         _Z18conv1d_step_kernelPfPKfS1_S1_S_iii
        .type           _Z18conv1d_step_kernelPfPKfS1_S1_S_iii,@function
        .size           _Z18conv1d_step_kernelPfPKfS1_S1_S_iii,(.L_x_7 - _Z18conv1d_step_kernelPfPKfS1_S1_S_iii)
        .other          _Z18conv1d_step_kernelPfPKfS1_S1_S_iii,@"STO_CUDA_ENTRY STV_DEFAULT"
_Z18conv1d_step_kernelPfPKfS1_S1_S_iii:
.text._Z18conv1d_step_kernelPfPKfS1_S1_S_iii:
[----:B------:R-:W-:Y:S01]  /*0000*/  LDC R1, c[0x0][0x37c] ;  /* 0x0000df00ff017b82 */ /* 0x000fe20000000800 */
[----:B------:R-:W0:Y:S07]  /*0010*/  S2R R5, SR_TID.X ;  /* 0x0000000000057919 */ /* 0x000e2e0000002100 */
[----:B------:R-:W0:Y:S08]  /*0020*/  S2UR UR4, SR_CTAID.X ;  /* 0x00000000000479c3 */ /* 0x000e300000002500 */
[----:B------:R-:W0:Y:S08]  /*0030*/  LDC R0, c[0x0][0x360] ;  /* 0x0000d800ff007b82 */ /* 0x000e300000000800 */
[----:B------:R-:W1:Y:S01]  /*0040*/  LDC.64 R2, c[0x0][0x3a8] ;  /* 0x0000ea00ff027b82 */ /* 0x000e620000000a00 */
[----:B0-----:R-:W-:-:S02]  /*0050*/  IMAD R0, R0, UR4, R5 ;  /* 0x0000000400007c24 */ /* 0x001fc4000f8e0205 */
[----:B-1----:R-:W-:-:S05]  /*0060*/  IMAD R5, R3, R2, RZ ;  /* 0x0000000203057224 */ /* 0x002fca00078e02ff */
[----:B------:R-:W-:-:S13]  /*0070*/  ISETP.GE.AND P0, PT, R0, R5, PT ;  /* 0x000000050000720c */ /* 0x000fda0003f06270 */
[----:B------:R-:W-:Y:S05]  /*0080*/  @P0 EXIT ;  /* 0x000000000000094d */ /* 0x000fea0003800000 */
[----:B------:R-:W-:Y:S01]  /*0090*/  IABS R6, R3 ;  /* 0x0000000300067213 */ /* 0x000fe20000000000 */
[----:B------:R-:W0:Y:S01]  /*00a0*/  LDCU.64 UR6, c[0x0][0x380] ;  /* 0x00007000ff0677ac */ /* 0x000e220008000a00 */
[----:B------:R-:W-:Y:S01]  /*00b0*/  IABS R13, R0 ;  /* 0x00000000000d7213 */ /* 0x000fe20000000000 */
[----:B------:R-:W1:Y:S01]  /*00c0*/  LDC.64 R8, c[0x0][0x388] ;  /* 0x0000e200ff087b82 */ /* 0x000e620000000a00 */
[----:B------:R-:W2:Y:S01]  /*00d0*/  I2F.RP R2, R6 ;  /* 0x0000000600027306 */ /* 0x000ea20000209400 */
[----:B------:R-:W-:Y:S01]  /*00e0*/  ISETP.GE.AND P2, PT, R0, RZ, PT ;  /* 0x000000ff0000720c */ /* 0x000fe20003f46270 */
[----:B------:R-:W3:Y:S01]  /*00f0*/  LDCU.64 UR4, c[0x0][0x358] ;  /* 0x00006b00ff0477ac */ /* 0x000ee20008000a00 */
[----:B------:R-:W-:-:S05]  /*0100*/  HFMA2 R16, -RZ, RZ, 0, 0 ;  /* 0x00000000ff107431 */ /* 0x000fca00000001ff */
[----:B--2---:R-:W2:Y:S02]  /*0110*/  MUFU.RCP R2, R2 ;  /* 0x0000000200027308 */ /* 0x004ea40000001000 */
[----:B--2---:R-:W-:-:S06]  /*0120*/  IADD3 R4, PT, PT, R2, 0xffffffe, RZ ;  /* 0x0ffffffe02047810 */ /* 0x004fcc0007ffe0ff */
[----:B------:R2:W4:Y:S02]  /*0130*/  F2I.FTZ.U32.TRUNC.NTZ R5, R4 ;  /* 0x0000000400057305 */ /* 0x000524000021f000 */
[----:B--2---:R-:W-:Y:S01]  /*0140*/  IMAD.MOV.U32 R4, RZ, RZ, RZ ;  /* 0x000000ffff047224 */ /* 0x004fe200078e00ff */
[----:B----4-:R-:W-:-:S05]  /*0150*/  IADD3 R7, PT, PT, RZ, -R5, RZ ;  /* 0x80000005ff077210 */ /* 0x010fca0007ffe0ff */
[----:B------:R-:W-:-:S04]  /*0160*/  IMAD R7, R7, R6, RZ ;  /* 0x0000000607077224 */ /* 0x000fc800078e02ff */
[----:B------:R-:W-:Y:S02]  /*0170*/  IMAD.HI.U32 R5, R5, R7, R4 ;  /* 0x0000000705057227 */ /* 0x000fe400078e0004 */
[----:B------:R-:W2:Y:S04]  /*0180*/  LDC R7, c[0x0][0x3b0] ;  /* 0x0000ec00ff077b82 */ /* 0x000ea80000000800 */
[----:B------:R-:W-:-:S05]  /*0190*/  IMAD.HI.U32 R5, R5, R13, RZ ;  /* 0x0000000d05057227 */ /* 0x000fca00078e00ff */
[----:B------:R-:W-:-:S05]  /*01a0*/  IADD3 R5, PT, PT, -R5, RZ, RZ ;  /* 0x000000ff05057210 */ /* 0x000fca0007ffe1ff */
[----:B------:R-:W-:-:S05]  /*01b0*/  IMAD R13, R6, R5, R13 ;  /* 0x00000005060d7224 */ /* 0x000fca00078e020d */
[----:B------:R-:W-:Y:S01]  /*01c0*/  ISETP.GT.U32.AND P0, PT, R6, R13, PT ;  /* 0x0000000d0600720c */ /* 0x000fe20003f04070 */
[----:B--2---:R-:W-:-:S12]  /*01d0*/  VIADD R19, R7, 0xffffffff ;  /* 0xffffffff07137836 */ /* 0x004fd80000000000 */
[----:B------:R-:W-:Y:S01]  /*01e0*/  @!P0 IMAD.IADD R13, R13, 0x1, -R6 ;  /* 0x000000010d0d8824 */ /* 0x000fe200078e0a06 */
[----:B------:R-:W-:-:S04]  /*01f0*/  ISETP.NE.AND P0, PT, R3, RZ, PT ;  /* 0x000000ff0300720c */ /* 0x000fc80003f05270 */
[----:B------:R-:W-:-:S13]  /*0200*/  ISETP.GT.U32.AND P1, PT, R6, R13, PT ;  /* 0x0000000d0600720c */ /* 0x000fda0003f24070 */
[----:B------:R-:W-:-:S04]  /*0210*/  @!P1 IADD3 R13, PT, PT, R13, -R6, RZ ;  /* 0x800000060d0d9210 */ /* 0x000fc80007ffe0ff */
[----:B------:R-:W-:Y:S02]  /*0220*/  @!P2 IADD3 R13, PT, PT, -R13, RZ, RZ ;  /* 0x000000ff0d0da210 */ /* 0x000fe40007ffe1ff */
[----:B------:R-:W-:-:S05]  /*0230*/  @!P0 LOP3.LUT R13, RZ, R3, RZ, 0x33, !PT ;  /* 0x00000003ff0d8212 */ /* 0x000fca00078e33ff */
[----:B------:R-:W-:Y:S02]  /*0240*/  IMAD.IADD R2, R0, 0x1, -R13 ;  /* 0x0000000100027824 */ /* 0x000fe400078e0a0d */
[-C--:B------:R-:W-:Y:S02]  /*0250*/  IMAD R12, R13, R7.reuse, RZ ;  /* 0x000000070d0c7224 */ /* 0x080fe400078e02ff */
[----:B------:R-:W-:Y:S02]  /*0260*/  IMAD R2, R2, R7, RZ ;  /* 0x0000000702027224 */ /* 0x000fe400078e02ff */
[----:B-1----:R-:W-:Y:S01]  /*0270*/  IMAD.WIDE R8, R12, 0x4, R8 ;  /* 0x000000040c087825 */ /* 0x002fe200078e0208 */
[----:B------:R-:W-:Y:S02]  /*0280*/  SHF.R.S32.HI R15, RZ, 0x1f, R12 ;  /* 0x0000001fff0f7819 */ /* 0x000fe4000001140c */
[----:B------:R-:W-:-:S04]  /*0290*/  IADD3 R3, P0, PT, R2, R12, RZ ;  /* 0x0000000c02037210 */ /* 0x000fc80007f1e0ff */
[----:B------:R-:W-:Y:S02]  /*02a0*/  LEA.HI.X.SX32 R4, R2, R15, 0x1, P0 ;  /* 0x0000000f02047211 */ /* 0x000fe400000f0eff */
[----:B------:R-:W-:Y:S02]  /*02b0*/  ISETP.GE.AND P0, PT, R7, 0x2, PT ;  /* 0x000000020700780c */ /* 0x000fe40003f06270 */
[C---:B------:R-:W-:Y:S02]  /*02c0*/  SHF.L.U32 R2, R3.reuse, 0x2, RZ ;  /* 0x0000000203027819 */ /* 0x040fe400000006ff */
[----:B------:R-:W-:Y:S02]  /*02d0*/  SHF.L.U64.HI R3, R3, 0x2, R4 ;  /* 0x0000000203037819 */ /* 0x000fe40000010204 */
[----:B0-----:R-:W-:-:S04]  /*02e0*/  IADD3 R4, P1, PT, R2, UR6, RZ ;  /* 0x0000000602047c10 */ /* 0x001fc8000ff3e0ff */
[----:B------:R-:W-:-:S03]  /*02f0*/  IADD3.X R5, PT, PT, R3, UR7, RZ, P1, !PT ;  /* 0x0000000703057c10 */ /* 0x000fc60008ffe4ff */
[----:B---3--:R-:W-:Y:S06]  /*0300*/  @!P0 BRA `(.L_x_0) ;  /* 0x0000000800c08947 */ /* 0x008fec0003800000 */
[----:B------:R-:W-:Y:S02]  /*0310*/  IADD3 R6, PT, PT, R7, -0x2, RZ ;  /* 0xfffffffe07067810 */ /* 0x000fe40007ffe0ff */
[----:B------:R-:W-:Y:S02]  /*0320*/  CS2R R16, SRZ ;  /* 0x0000000000107805 */ /* 0x000fe4000001ff00 */
[----:B------:R-:W-:Y:S02]  /*0330*/  LOP3.LUT P0, R20, R19, 0xf, RZ, 0xc0, !PT ;  /* 0x0000000f13147812 */ /* 0x000fe4000780c0ff */
[----:B------:R-:W-:-:S13]  /*0340*/  ISETP.GE.U32.AND P1, PT, R6, 0xf, PT ;  /* 0x0000000f0600780c */ /* 0x000fda0003f26070 */
[----:B------:R-:W-:Y:S05]  /*0350*/  @!P1 BRA `(.L_x_1) ;  /* 0x00000004004c9947 */ /* 0x000fea0003800000 */
[----:B------:R-:W0:Y:S01]  /*0360*/  LDCU.64 UR8, c[0x0][0x388] ;  /* 0x00007100ff0877ac */ /* 0x000e220008000a00 */
[----:B------:R-:W-:Y:S02]  /*0370*/  IADD3 R21, P1, PT, R4, 0x20, RZ ;  /* 0x0000002004157810 */ /* 0x000fe40007f3e0ff */
[----:B------:R-:W-:Y:S02]  /*0380*/  LOP3.LUT R17, R19, 0xfffffff0, RZ, 0xc0, !PT ;  /* 0xfffffff013117812 */ /* 0x000fe400078ec0ff */
[----:B------:R-:W-:Y:S01]  /*0390*/  MOV R16, RZ ;  /* 0x000000ff00107202 */ /* 0x000fe20000000f00 */
[----:B------:R-:W-:Y:S01]  /*03a0*/  IMAD.X R22, RZ, RZ, R5, P1 ;  /* 0x000000ffff167224 */ /* 0x000fe200008e0605 */
[----:B------:R-:W-:Y:S02]  /*03b0*/  IADD3 R14, PT, PT, -R17, RZ, RZ ;  /* 0x000000ff110e7210 */ /* 0x000fe40007ffe1ff */
[----:B0-----:R-:W-:-:S04]  /*03c0*/  LEA R10, P2, R12, UR8, 0x2 ;  /* 0x000000080c0a7c11 */ /* 0x001fc8000f8410ff */
[----:B------:R-:W-:Y:S02]  /*03d0*/  IADD3 R10, P3, PT, R10, 0x20, RZ ;  /* 0x000000200a0a7810 */ /* 0x000fe40007f7e0ff */
[----:B------:R-:W-:-:S04]  /*03e0*/  LEA.HI.X R11, R12, UR9, R15, 0x2, P2 ;  /* 0x000000090c0b7c11 */ /* 0x000fc800090f140f */
[----:B------:R-:W-:-:S07]  /*03f0*/  IADD3.X R11, PT, PT, RZ, R11, RZ, P3, !PT ;  /* 0x0000000bff0b7210 */ /* 0x000fce0001ffe4ff */
.L_x_2:
[----:B------:R-:W-:Y:S01]  /*0400*/  IMAD.MOV.U32 R6, RZ, RZ, R21 ;  /* 0x000000ffff067224 */ /* 0x000fe200078e0015 */
[----:B------:R-:W-:Y:S01]  /*0410*/  MOV R7, R22 ;  /* 0x0000001600077202 */ /* 0x000fe20000000f00 */
[----:B------:R-:W2:Y:S04]  /*0420*/  LDG.E.CONSTANT R18, desc[UR4][R10.64+-0x20] ;  /* 0xffffe0040a127981 */ /* 0x000ea8000c1e9900 */
[----:B------:R-:W2:Y:S04]  /*0430*/  LDG.E R29, desc[UR4][R6.64+-0x1c] ;  /* 0xffffe404061d7981 */ /* 0x000ea8000c1e1900 */
[----:B------:R-:W3:Y:S04]  /*0440*/  LDG.E R27, desc[UR4][R6.64+-0x18] ;  /* 0xffffe804061b7981 */ /* 0x000ee8000c1e1900 */
[----:B------:R-:W3:Y:S04]  /*0450*/  LDG.E.CONSTANT R21, desc[UR4][R10.64+-0x1c] ;  /* 0xffffe4040a157981 */ /* 0x000ee8000c1e9900 */
[----:B------:R-:W4:Y:S04]  /*0460*/  LDG.E R22, desc[UR4][R6.64+-0x14] ;  /* 0xffffec0406167981 */ /* 0x000f28000c1e1900 */
[----:B------:R-:W4:Y:S04]  /*0470*/  LDG.E.CONSTANT R23, desc[UR4][R10.64+-0x18] ;  /* 0xffffe8040a177981 */ /* 0x000f28000c1e9900 */
[----:B------:R-:W5:Y:S01]  /*0480*/  LDG.E.CONSTANT R25, desc[UR4][R10.64+-0x14] ;  /* 0xffffec040a197981 */ /* 0x000f62000c1e9900 */
[----:B--2---:R-:W-:-:S03]  /*0490*/  FFMA R16, R29, R18, R16 ;  /* 0x000000121d107223 */ /* 0x004fc60000000010 */
[----:B------:R-:W5:Y:S01]  /*04a0*/  LDG.E R18, desc[UR4][R6.64+-0x10] ;  /* 0xfffff00406127981 */ /* 0x000f62000c1e1900 */
[----:B---3--:R-:W-:-:S03]  /*04b0*/  FFMA R24, R27, R21, R16 ;  /* 0x000000151b187223 */ /* 0x008fc60000000010 */
[----:B------:R-:W2:Y:S04]  /*04c0*/  LDG.E R21, desc[UR4][R6.64+-0xc] ;  /* 0xfffff40406157981 */ /* 0x000ea8000c1e1900 */
[----:B------:R-:W2:Y:S01]  /*04d0*/  LDG.E.CONSTANT R16, desc[UR4][R10.64+-0x10] ;  /* 0xfffff0040a107981 */ /* 0x000ea2000c1e9900 */
[----:B----4-:R-:W-:-:S03]  /*04e0*/  FFMA R26, R22, R23, R24 ;  /* 0x00000017161a7223 */ /* 0x010fc60000000018 */
[----:B------:R-:W3:Y:S04]  /*04f0*/  LDG.E R23, desc[UR4][R6.64+-0x8] ;  /* 0xfffff80406177981 */ /* 0x000ee8000c1e1900 */
[----:B------:R-:W3:Y:S04]  /*0500*/  LDG.E.CONSTANT R24, desc[UR4][R10.64+-0xc] ;  /* 0xfffff4040a187981 */ /* 0x000ee8000c1e9900 */
[----:B------:R0:W-:Y:S04]  /*0510*/  STG.E desc[UR4][R6.64+-0x20], R29 ;  /* 0xffffe01d06007986 */ /* 0x0001e8000c101904 */
[----:B------:R1:W-:Y:S04]  /*0520*/  STG.E desc[UR4][R6.64+-0x1c], R27 ;  /* 0xffffe41b06007986 */ /* 0x0003e8000c101904 */
[----:B------:R4:W-:Y:S04]  /*0530*/  STG.E desc[UR4][R6.64+-0x18], R22 ;  /* 0xffffe81606007986 */ /* 0x0009e8000c101904 */
[----:B0-----:R-:W3:Y:S04]  /*0540*/  LDG.E R29, desc[UR4][R6.64] ;  /* 0x00000004061d7981 */ /* 0x001ee8000c1e1900 */
[----:B-1----:R-:W3:Y:S04]  /*0550*/  LDG.E R27, desc[UR4][R6.64+0x4] ;  /* 0x00000404061b7981 */ /* 0x002ee8000c1e1900 */
[----:B----4-:R-:W4:Y:S01]  /*0560*/  LDG.E.CONSTANT R22, desc[UR4][R10.64] ;  /* 0x000000040a167981 */ /* 0x010f22000c1e9900 */
[----:B-----5:R-:W-:-:S03]  /*0570*/  FFMA R28, R18, R25, R26 ;  /* 0x00000019121c7223 */ /* 0x020fc6000000001a */
[----:B------:R-:W5:Y:S04]  /*0580*/  LDG.E R25, desc[UR4][R6.64+-0x4] ;  /* 0xfffffc0406197981 */ /* 0x000f68000c1e1900 */
[----:B------:R-:W5:Y:S01]  /*0590*/  LDG.E.CONSTANT R26, desc[UR4][R10.64+-0x8] ;  /* 0xfffff8040a1a7981 */ /* 0x000f62000c1e9900 */
[----:B--2---:R-:W-:-:S03]  /*05a0*/  FFMA R16, R21, R16, R28 ;  /* 0x0000001015107223 */ /* 0x004fc6000000001c */
[----:B------:R-:W2:Y:S01]  /*05b0*/  LDG.E.CONSTANT R28, desc[UR4][R10.64+-0x4] ;  /* 0xfffffc040a1c7981 */ /* 0x000ea2000c1e9900 */
[----:B---3--:R-:W-:-:S03]  /*05c0*/  FFMA R16, R23, R24, R16 ;  /* 0x0000001817107223 */ /* 0x008fc60000000010 */
[----:B------:R-:W3:Y:S04]  /*05d0*/  LDG.E.CONSTANT R24, desc[UR4][R10.64+0x4] ;  /* 0x000004040a187981 */ /* 0x000ee8000c1e9900 */
[----:B------:R-:W-:Y:S04]  /*05e0*/  STG.E desc[UR4][R6.64+-0x14], R18 ;  /* 0xffffec1206007986 */ /* 0x000fe8000c101904 */
[----:B------:R0:W-:Y:S04]  /*05f0*/  STG.E desc[UR4][R6.64+-0x10], R21 ;  /* 0xfffff01506007986 */ /* 0x0001e8000c101904 */
[----:B0-----:R-:W3:Y:S01]  /*0600*/  LDG.E R21, desc[UR4][R6.64+0x10] ;  /* 0x0000100406157981 */ /* 0x001ee2000c1e1900 */
[----:B-----5:R-:W-:-:S03]  /*0610*/  FFMA R26, R25, R26, R16 ;  /* 0x0000001a191a7223 */ /* 0x020fc60000000010 */
[----:B------:R-:W3:Y:S01]  /*0620*/  LDG.E R16, desc[UR4][R6.64+0x8] ;  /* 0x0000080406107981 */ /* 0x000ee2000c1e1900 */
[----:B--2---:R-:W-:-:S03]  /*0630*/  FFMA R18, R29, R28, R26 ;  /* 0x0000001c1d127223 */ /* 0x004fc6000000001a */
[----:B------:R-:W2:Y:S04]  /*0640*/  LDG.E R26, desc[UR4][R6.64+0xc] ;  /* 0x00000c04061a7981 */ /* 0x000ea8000c1e1900 */
[----:B------:R-:W5:Y:S01]  /*0650*/  LDG.E.CONSTANT R28, desc[UR4][R10.64+0x8] ;  /* 0x000008040a1c7981 */ /* 0x000f62000c1e9900 */
[----:B----4-:R-:W-:-:S03]  /*0660*/  FFMA R22, R27, R22, R18 ;  /* 0x000000161b167223 */ /* 0x010fc60000000012 */
[----:B------:R-:W4:Y:S04]  /*0670*/  LDG.E.CONSTANT R18, desc[UR4][R10.64+0xc] ;  /* 0x00000c040a127981 */ /* 0x000f28000c1e9900 */
[----:B------:R0:W-:Y:S04]  /*0680*/  STG.E desc[UR4][R6.64+-0xc], R23 ;  /* 0xfffff41706007986 */ /* 0x0001e8000c101904 */
[----:B------:R1:W-:Y:S04]  /*0690*/  STG.E desc[UR4][R6.64+-0x8], R25 ;  /* 0xfffff81906007986 */ /* 0x0003e8000c101904 */
[----:B0-----:R-:W4:Y:S04]  /*06a0*/  LDG.E R23, desc[UR4][R6.64+0x14] ;  /* 0x0000140406177981 */ /* 0x001f28000c1e1900 */
[----:B------:R0:W-:Y:S04]  /*06b0*/  STG.E desc[UR4][R6.64+-0x4], R29 ;  /* 0xfffffc1d06007986 */ /* 0x0001e8000c101904 */
[----:B-1----:R-:W4:Y:S04]  /*06c0*/  LDG.E R25, desc[UR4][R6.64+0x1c] ;  /* 0x00001c0406197981 */ /* 0x002f28000c1e1900 */
[----:B0-----:R-:W4:Y:S01]  /*06d0*/  LDG.E R29, desc[UR4][R6.64+0x20] ;  /* 0x00002004061d7981 */ /* 0x001f22000c1e1900 */
[----:B---3--:R-:W-:-:S03]  /*06e0*/  FFMA R24, R16, R24, R22 ;  /* 0x0000001810187223 */ /* 0x008fc60000000016 */
[----:B------:R-:W3:Y:S04]  /*06f0*/  LDG.E.CONSTANT R22, desc[UR4][R10.64+0x10] ;  /* 0x000010040a167981 */ /* 0x000ee8000c1e9900 */
[----:B--2---:R0:W-:Y:S01]  /*0700*/  STG.E desc[UR4][R6.64+0x8], R26 ;  /* 0x0000081a06007986 */ /* 0x0041e2000c101904 */
[----:B-----5:R-:W-:-:S03]  /*0710*/  FFMA R28, R26, R28, R24 ;  /* 0x0000001c1a1c7223 */ /* 0x020fc60000000018 */
[----:B------:R-:W2:Y:S01]  /*0720*/  LDG.E R24, desc[UR4][R6.64+0x18] ;  /* 0x0000180406187981 */ /* 0x000ea2000c1e1900 */
[----:B----4-:R-:W-:-:S03]  /*0730*/  FFMA R28, R21, R18, R28 ;  /* 0x00000012151c7223 */ /* 0x010fc6000000001c */
[----:B------:R-:W4:Y:S04]  /*0740*/  LDG.E.CONSTANT R18, desc[UR4][R10.64+0x18] ;  /* 0x000018040a127981 */ /* 0x000f28000c1e9900 */
[----:B0-----:R-:W5:Y:S04]  /*0750*/  LDG.E.CONSTANT R26, desc[UR4][R10.64+0x14] ;  /* 0x000014040a1a7981 */ /* 0x001f68000c1e9900 */
[----:B------:R0:W-:Y:S04]  /*0760*/  STG.E desc[UR4][R6.64+0x4], R16 ;  /* 0x0000041006007986 */ /* 0x0001e8000c101904 */
[----:B0-----:R0:W4:Y:S01]  /*0770*/  LDG.E.CONSTANT R16, desc[UR4][R10.64+0x1c] ;  /* 0x00001c040a107981 */ /* 0x001122000c1e9900 */
[----:B------:R-:W-:-:S04]  /*0780*/  IADD3 R14, PT, PT, R14, 0x10, RZ ;  /* 0x000000100e0e7810 */ /* 0x000fc80007ffe0ff */
[----:B------:R-:W-:Y:S01]  /*0790*/  ISETP.NE.AND P1, PT, R14, RZ, PT ;  /* 0x000000ff0e00720c */ /* 0x000fe20003f25270 */
[----:B------:R-:W-:Y:S04]  /*07a0*/  STG.E desc[UR4][R6.64], R27 ;  /* 0x0000001b06007986 */ /* 0x000fe8000c101904 */
[----:B------:R1:W-:Y:S01]  /*07b0*/  STG.E desc[UR4][R6.64+0xc], R21 ;  /* 0x00000c1506007986 */ /* 0x0003e2000c101904 */
[----:B0-----:R-:W-:-:S03]  /*07c0*/  IADD3 R10, P3, PT, R10, 0x40, RZ ;  /* 0x000000400a0a7810 */ /* 0x001fc60007f7e0ff */
[----:B------:R0:W-:Y:S01]  /*07d0*/  STG.E desc[UR4][R6.64+0x10], R23 ;  /* 0x0000101706007986 */ /* 0x0001e2000c101904 */
[----:B------:R-:W-:-:S03]  /*07e0*/  IADD3.X R11, PT, PT, RZ, R11, RZ, P3, !PT ;  /* 0x0000000bff0b7210 */ /* 0x000fc60001ffe4ff */
[----:B------:R0:W-:Y:S01]  /*07f0*/  STG.E desc[UR4][R6.64+0x18], R25 ;  /* 0x0000181906007986 */ /* 0x0001e2000c101904 */
[----:B-1----:R-:W-:-:S03]  /*0800*/  IADD3 R21, P2, PT, R6, 0x40, RZ ;  /* 0x0000004006157810 */ /* 0x002fc60007f5e0ff */
[----:B------:R0:W-:Y:S01]  /*0810*/  STG.E desc[UR4][R6.64+0x1c], R29 ;  /* 0x00001c1d06007986 */ /* 0x0001e2000c101904 */
[----:B---3--:R-:W-:Y:S01]  /*0820*/  FFMA R27, R23, R22, R28 ;  /* 0x00000016171b7223 */ /* 0x008fe2000000001c */
[----:B------:R-:W-:Y:S02]  /*0830*/  IMAD.X R22, RZ, RZ, R7, P2 ;  /* 0x000000ffff167224 */ /* 0x000fe400010e0607 */
[----:B--2---:R0:W-:Y:S01]  /*0840*/  STG.E desc[UR4][R6.64+0x14], R24 ;  /* 0x0000141806007986 */ /* 0x0041e2000c101904 */
[----:B-----5:R-:W-:-:S04]  /*0850*/  FFMA R26, R24, R26, R27 ;  /* 0x0000001a181a7223 */ /* 0x020fc8000000001b */
[----:B----4-:R-:W-:-:S04]  /*0860*/  FFMA R18, R25, R18, R26 ;  /* 0x0000001219127223 */ /* 0x010fc8000000001a */
[----:B------:R-:W-:Y:S01]  /*0870*/  FFMA R16, R29, R16, R18 ;  /* 0x000000101d107223 */ /* 0x000fe20000000012 */
[----:B0-----:R-:W-:Y:S06]  /*0880*/  @P1 BRA `(.L_x_2) ;  /* 0xfffffff800dc1947 */ /* 0x001fec000383ffff */
.L_x_1:
[----:B------:R-:W-:Y:S05]  /*0890*/  @!P0 BRA `(.L_x_0) ;  /* 0x00000004005c8947 */ /* 0x000fea0003800000 */
[----:B------:R-:W-:Y:S02]  /*08a0*/  ISETP.GE.U32.AND P0, PT, R20, 0x8, PT ;  /* 0x000000081400780c */ /* 0x000fe40003f06070 */
[----:B------:R-:W-:-:S11]  /*08b0*/  LOP3.LUT P1, R26, R19, 0x7, RZ, 0xc0, !PT ;  /* 0x00000007131a7812 */ /* 0x000fd6000782c0ff */
[----:B------:R-:W-:Y:S05]  /*08c0*/  @!P0 BRA `(.L_x_3) ;  /* 0x00000000008c8947 */ /* 0x000fea0003800000 */
[----:B------:R-:W-:-:S04]  /*08d0*/  IMAD.WIDE.U32 R10, R17, 0x4, R4 ;  /* 0x00000004110a7825 */ /* 0x000fc800078e0004 */
[C---:B------:R-:W-:Y:S01]  /*08e0*/  IMAD.WIDE.U32 R6, R17.reuse, 0x4, R8 ;  /* 0x0000000411067825 */ /* 0x040fe200078e0008 */
[----:B------:R-:W2:Y:S04]  /*08f0*/  LDG.E R29, desc[UR4][R10.64+0x4] ;  /* 0x000004040a1d7981 */ /* 0x000ea8000c1e1900 */
[----:B------:R-:W3:Y:S04]  /*0900*/  LDG.E.CONSTANT R20, desc[UR4][R6.64] ;  /* 0x0000000406147981 */ /* 0x000ee8000c1e9900 */
[----:B------:R-:W4:Y:S04]  /*0910*/  LDG.E R23, desc[UR4][R10.64+0x8] ;  /* 0x000008040a177981 */ /* 0x000f28000c1e1900 */
[----:B------:R-:W5:Y:S04]  /*0920*/  LDG.E.CONSTANT R18, desc[UR4][R6.64+0x4] ;  /* 0x0000040406127981 */ /* 0x000f68000c1e9900 */
[----:B------:R-:W5:Y:S04]  /*0930*/  LDG.E R21, desc[UR4][R10.64+0xc] ;  /* 0x00000c040a157981 */ /* 0x000f68000c1e1900 */
[----:B------:R-:W5:Y:S04]  /*0940*/  LDG.E.CONSTANT R14, desc[UR4][R6.64+0x8] ;  /* 0x00000804060e7981 */ /* 0x000f68000c1e9900 */
[----:B------:R-:W5:Y:S04]  /*0950*/  LDG.E R27, desc[UR4][R10.64+0x10] ;  /* 0x000010040a1b7981 */ /* 0x000f68000c1e1900 */
[----:B------:R-:W5:Y:S04]  /*0960*/  LDG.E.CONSTANT R24, desc[UR4][R6.64+0x14] ;  /* 0x0000140406187981 */ /* 0x000f68000c1e9900 */
[----:B------:R-:W5:Y:S04]  /*0970*/  LDG.E.CONSTANT R22, desc[UR4][R6.64+0x18] ;  /* 0x0000180406167981 */ /* 0x000f68000c1e9900 */
[----:B------:R-:W5:Y:S01]  /*0980*/  LDG.E.CONSTANT R25, desc[UR4][R6.64+0x1c] ;  /* 0x00001c0406197981 */ /* 0x000f62000c1e9900 */
[----:B------:R-:W-:-:S03]  /*0990*/  IADD3 R17, PT, PT, R17, 0x8, RZ ;  /* 0x0000000811117810 */ /* 0x000fc60007ffe0ff */
[----:B--2---:R-:W-:Y:S01]  /*09a0*/  STG.E desc[UR4][R10.64], R29 ;  /* 0x0000001d0a007986 */ /* 0x004fe2000c101904 */
[----:B---3--:R-:W-:-:S03]  /*09b0*/  FFMA R28, R29, R20, R16 ;  /* 0x000000141d1c7223 */ /* 0x008fc60000000010 */
[----:B------:R-:W2:Y:S04]  /*09c0*/  LDG.E.CONSTANT R20, desc[UR4][R6.64+0xc] ;  /* 0x00000c0406147981 */ /* 0x000ea8000c1e9900 */
[----:B----4-:R0:W-:Y:S01]  /*09d0*/  STG.E desc[UR4][R10.64+0x4], R23 ;  /* 0x000004170a007986 */ /* 0x0101e2000c101904 */
[----:B-----5:R-:W-:-:S03]  /*09e0*/  FFMA R18, R23, R18, R28 ;  /* 0x0000001217127223 */ /* 0x020fc6000000001c */
[----:B------:R-:W3:Y:S04]  /*09f0*/  LDG.E R28, desc[UR4][R10.64+0x14] ;  /* 0x000014040a1c7981 */ /* 0x000ee8000c1e1900 */
[----:B------:R1:W-:Y:S01]  /*0a00*/  STG.E desc[UR4][R10.64+0x8], R21 ;  /* 0x000008150a007986 */ /* 0x0003e2000c101904 */
[----:B------:R-:W-:-:S03]  /*0a10*/  FFMA R18, R21, R14, R18 ;  /* 0x0000000e15127223 */ /* 0x000fc60000000012 */
[----:B0-----:R-:W4:Y:S04]  /*0a20*/  LDG.E R23, desc[UR4][R10.64+0x1c] ;  /* 0x00001c040a177981 */ /* 0x001f28000c1e1900 */
[----:B------:R-:W5:Y:S04]  /*0a30*/  LDG.E R14, desc[UR4][R10.64+0x20] ;  /* 0x000020040a0e7981 */ /* 0x000f68000c1e1900 */
[----:B-1----:R-:W5:Y:S04]  /*0a40*/  LDG.E R21, desc[UR4][R10.64+0x18] ;  /* 0x000018040a157981 */ /* 0x002f68000c1e1900 */
[----:B------:R-:W5:Y:S04]  /*0a50*/  LDG.E.CONSTANT R16, desc[UR4][R6.64+0x10] ;  /* 0x0000100406107981 */ /* 0x000f68000c1e9900 */
[----:B------:R0:W-:Y:S01]  /*0a60*/  STG.E desc[UR4][R10.64+0xc], R27 ;  /* 0x00000c1b0a007986 */ /* 0x0001e2000c101904 */
[----:B--2---:R-:W-:-:S03]  /*0a70*/  FFMA R29, R27, R20, R18 ;  /* 0x000000141b1d7223 */ /* 0x004fc60000000012 */
[----:B---3--:R0:W-:Y:S04]  /*0a80*/  STG.E desc[UR4][R10.64+0x10], R28 ;  /* 0x0000101c0a007986 */ /* 0x0081e8000c101904 */
[----:B----4-:R0:W-:Y:S04]  /*0a90*/  STG.E desc[UR4][R10.64+0x18], R23 ;  /* 0x000018170a007986 */ /* 0x0101e8000c101904 */
[----:B-----5:R0:W-:Y:S04]  /*0aa0*/  STG.E desc[UR4][R10.64+0x1c], R14 ;  /* 0x00001c0e0a007986 */ /* 0x0201e8000c101904 */
[----:B------:R0:W-:Y:S01]  /*0ab0*/  STG.E desc[UR4][R10.64+0x14], R21 ;  /* 0x000014150a007986 */ /* 0x0001e2000c101904 */
[----:B------:R-:W-:-:S04]  /*0ac0*/  FFMA R29, R28, R16, R29 ;  /* 0x000000101c1d7223 */ /* 0x000fc8000000001d */
[----:B------:R-:W-:-:S04]  /*0ad0*/  FFMA R29, R21, R24, R29 ;  /* 0x00000018151d7223 */ /* 0x000fc8000000001d */
[----:B------:R-:W-:-:S04]  /*0ae0*/  FFMA R29, R23, R22, R29 ;  /* 0x00000016171d7223 */ /* 0x000fc8000000001d */
[----:B0-----:R-:W-:-:S07]  /*0af0*/  FFMA R16, R14, R25, R29 ;  /* 0x000000190e107223 */ /* 0x001fce000000001d */
.L_x_3:
[----:B------:R-:W-:Y:S05]  /*0b00*/  @!P1 BRA `(.L_x_0) ;  /* 0x0000000000c09947 */ /* 0x000fea0003800000 */
[----:B------:R-:W-:Y:S02]  /*0b10*/  ISETP.GE.U32.AND P0, PT, R26, 0x4, PT ;  /* 0x000000041a00780c */ /* 0x000fe40003f06070 */
[----:B------:R-:W-:-:S11]  /*0b20*/  LOP3.LUT P1, R14, R19, 0x3, RZ, 0xc0, !PT ;  /* 0x00000003130e7812 */ /* 0x000fd6000782c0ff */
[----:B------:R-:W-:Y:S05]  /*0b30*/  @!P0 BRA `(.L_x_4) ;  /* 0x00000000004c8947 */ /* 0x000fea0003800000 */
[----:B------:R-:W-:-:S04]  /*0b40*/  IMAD.WIDE.U32 R6, R17, 0x4, R4 ;  /* 0x0000000411067825 */ /* 0x000fc800078e0004 */
[C---:B------:R-:W-:Y:S01]  /*0b50*/  IMAD.WIDE.U32 R10, R17.reuse, 0x4, R8 ;  /* 0x00000004110a7825 */ /* 0x040fe200078e0008 */
[----:B------:R-:W2:Y:S04]  /*0b60*/  LDG.E R21, desc[UR4][R6.64+0x4] ;  /* 0x0000040406157981 */ /* 0x000ea8000c1e1900 */
[----:B------:R-:W3:Y:S04]  /*0b70*/  LDG.E R23, desc[UR4][R6.64+0x8] ;  /* 0x0000080406177981 */ /* 0x000ee8000c1e1900 */
[----:B------:R-:W4:Y:S04]  /*0b80*/  LDG.E R25, desc[UR4][R6.64+0xc] ;  /* 0x00000c0406197981 */ /* 0x000f28000c1e1900 */
[----:B------:R-:W5:Y:S04]  /*0b90*/  LDG.E R27, desc[UR4][R6.64+0x10] ;  /* 0x00001004061b7981 */ /* 0x000f68000c1e1900 */
[----:B------:R-:W5:Y:S04]  /*0ba0*/  LDG.E.CONSTANT R29, desc[UR4][R10.64] ;  /* 0x000000040a1d7981 */ /* 0x000f68000c1e9900 */
[----:B------:R-:W5:Y:S04]  /*0bb0*/  LDG.E.CONSTANT R18, desc[UR4][R10.64+0x4] ;  /* 0x000004040a127981 */ /* 0x000f68000c1e9900 */
[----:B------:R-:W5:Y:S04]  /*0bc0*/  LDG.E.CONSTANT R20, desc[UR4][R10.64+0x8] ;  /* 0x000008040a147981 */ /* 0x000f68000c1e9900 */
[----:B------:R-:W5:Y:S01]  /*0bd0*/  LDG.E.CONSTANT R22, desc[UR4][R10.64+0xc] ;  /* 0x00000c040a167981 */ /* 0x000f62000c1e9900 */
[----:B------:R-:W-:-:S03]  /*0be0*/  VIADD R17, R17, 0x4 ;  /* 0x0000000411117836 */ /* 0x000fc60000000000 */
[----:B--2---:R0:W-:Y:S04]  /*0bf0*/  STG.E desc[UR4][R6.64], R21 ;  /* 0x0000001506007986 */ /* 0x0041e8000c101904 */
[----:B---3--:R0:W-:Y:S04]  /*0c00*/  STG.E desc[UR4][R6.64+0x4], R23 ;  /* 0x0000041706007986 */ /* 0x0081e8000c101904 */
[----:B----4-:R0:W-:Y:S04]  /*0c10*/  STG.E desc[UR4][R6.64+0x8], R25 ;  /* 0x0000081906007986 */ /* 0x0101e8000c101904 */
[----:B-----5:R0:W-:Y:S01]  /*0c20*/  STG.E desc[UR4][R6.64+0xc], R27 ;  /* 0x00000c1b06007986 */ /* 0x0201e2000c101904 */
[----:B------:R-:W-:-:S04]  /*0c30*/  FFMA R16, R29, R21, R16 ;  /* 0x000000151d107223 */ /* 0x000fc80000000010 */
[----:B------:R-:W-:-:S04]  /*0c40*/  FFMA R16, R18, R23, R16 ;  /* 0x0000001712107223 */ /* 0x000fc80000000010 */
[----:B------:R-:W-:-:S04]  /*0c50*/  FFMA R16, R20, R25, R16 ;  /* 0x0000001914107223 */ /* 0x000fc80000000010 */
[----:B0-----:R-:W-:-:S07]  /*0c60*/  FFMA R16, R22, R27, R16 ;  /* 0x0000001b16107223 */ /* 0x001fce0000000010 */
.L_x_4:
[----:B------:R-:W-:Y:S05]  /*0c70*/  @!P1 BRA `(.L_x_0) ;  /* 0x0000000000649947 */ /* 0x000fea0003800000 */
[----:B------:R-:W0:Y:S01]  /*0c80*/  LDCU.64 UR8, c[0x0][0x388] ;  /* 0x00007100ff0877ac */ /* 0x000e220008000a00 */
[C---:B------:R-:W-:Y:S01]  /*0c90*/  SHF.L.U64.HI R7, R12.reuse, 0x2, R15 ;  /* 0x000000020c077819 */ /* 0x040fe2000001020f */
[C---:B------:R-:W-:Y:S01]  /*0ca0*/  IMAD.WIDE.U32 R2, R17.reuse, 0x4, R2 ;  /* 0x0000000411027825 */ /* 0x040fe200078e0002 */
[----:B------:R-:W-:Y:S02]  /*0cb0*/  SHF.L.U32 R6, R12, 0x2, RZ ;  /* 0x000000020c067819 */ /* 0x000fe400000006ff */
[----:B------:R-:W-:Y:S02]  /*0cc0*/  IADD3 R14, PT, PT, -R14, RZ, RZ ;  /* 0x000000ff0e0e7210 */ /* 0x000fe40007ffe1ff */
[----:B------:R-:W-:Y:S01]  /*0cd0*/  IADD3 R10, P1, PT, R2, UR6, RZ ;  /* 0x00000006020a7c10 */ /* 0x000fe2000ff3e0ff */
[----:B------:R-:W-:-:S03]  /*0ce0*/  IMAD.WIDE.U32 R6, R17, 0x4, R6 ;  /* 0x0000000411067825 */ /* 0x000fc600078e0006 */
[----:B------:R-:W-:-:S04]  /*0cf0*/  IADD3 R10, P2, PT, R10, 0x4, RZ ;  /* 0x000000040a0a7810 */ /* 0x000fc80007f5e0ff */
[----:B------:R-:W-:Y:S02]  /*0d00*/  IADD3.X R15, PT, PT, RZ, UR7, R3, P2, P1 ;  /* 0x00000007ff0f7c10 */ /* 0x000fe400097e2403 */
[----:B0-----:R-:W-:-:S04]  /*0d10*/  IADD3 R12, P0, PT, R6, UR8, RZ ;  /* 0x00000008060c7c10 */ /* 0x001fc8000ff1e0ff */
[----:B------:R-:W-:-:S09]  /*0d20*/  IADD3.X R7, PT, PT, R7, UR9, RZ, P0, !PT ;  /* 0x0000000907077c10 */ /* 0x000fd200087fe4ff */
.L_x_5:
[----:B0-----:R-:W-:Y:S01]  /*0d30*/  IMAD.MOV.U32 R2, RZ, RZ, R10 ;  /* 0x000000ffff027224 */ /* 0x001fe200078e000a */
[----:B------:R-:W-:Y:S02]  /*0d40*/  MOV R3, R15 ;  /* 0x0000000f00037202 */ /* 0x000fe40000000f00 */
[----:B------:R-:W-:-:S03]  /*0d50*/  MOV R6, R12 ;  /* 0x0000000c00067202 */ /* 0x000fc60000000f00 */
[----:B------:R-:W2:Y:S04]  /*0d60*/  LDG.E R11, desc[UR4][R2.64] ;  /* 0x00000004020b7981 */ /* 0x000ea8000c1e1900 */
[----:B------:R0:W3:Y:S01]  /*0d70*/  LDG.E.CONSTANT R6, desc[UR4][R6.64] ;  /* 0x0000000406067981 */ /* 0x0000e2000c1e9900 */
[----:B------:R-:W-:Y:S01]  /*0d80*/  VIADD R14, R14, 0x1 ;  /* 0x000000010e0e7836 */ /* 0x000fe20000000000 */
[----:B------:R-:W-:Y:S02]  /*0d90*/  IADD3 R12, P1, PT, R12, 0x4, RZ ;  /* 0x000000040c0c7810 */ /* 0x000fe40007f3e0ff */
[----:B------:R-:W-:Y:S02]  /*0da0*/  IADD3 R10, P2, PT, R2, 0x4, RZ ;  /* 0x00000004020a7810 */ /* 0x000fe40007f5e0ff */
[----:B------:R-:W-:-:S02]  /*0db0*/  ISETP.NE.AND P0, PT, R14, RZ, PT ;  /* 0x000000ff0e00720c */ /* 0x000fc40003f05270 */
[----:B------:R-:W-:Y:S02]  /*0dc0*/  IADD3.X R15, PT, PT, RZ, R3, RZ, P2, !PT ;  /* 0x00000003ff0f7210 */ /* 0x000fe400017fe4ff */
[----:B0-----:R-:W-:Y:S01]  /*0dd0*/  IADD3.X R7, PT, PT, RZ, R7, RZ, P1, !PT ;  /* 0x00000007ff077210 */ /* 0x001fe20000ffe4ff */
[----:B--2---:R0:W-:Y:S01]  /*0de0*/  STG.E desc[UR4][R2.64+-0x4], R11 ;  /* 0xfffffc0b02007986 */ /* 0x0041e2000c101904 */
[----:B---3--:R-:W-:-:S07]  /*0df0*/  FFMA R16, R11, R6, R16 ;  /* 0x000000060b107223 */ /* 0x008fce0000000010 */
[----:B------:R-:W-:Y:S05]  /*0e00*/  @P0 BRA `(.L_x_5) ;  /* 0xfffffffc00c80947 */ /* 0x000fea000383ffff */
.L_x_0:
[----:B------:R-:W1:Y:S01]  /*0e10*/  LDCU.64 UR6, c[0x0][0x390] ;  /* 0x00007200ff0677ac */ /* 0x000e620008000a00 */
[----:B0-----:R-:W0:Y:S01]  /*0e20*/  LDC.64 R2, c[0x0][0x398] ;  /* 0x0000e600ff027b82 */ /* 0x001e220000000a00 */
[----:B------:R-:W-:-:S06]  /*0e30*/  IMAD.WIDE R8, R19, 0x4, R8 ;  /* 0x0000000413087825 */ /* 0x000fcc00078e0208 */
[----:B------:R-:W2:Y:S01]  /*0e40*/  LDG.E.CONSTANT R8, desc[UR4][R8.64] ;  /* 0x0000000408087981 */ /* 0x000ea2000c1e9900 */
[----:B------:R-:W3:Y:S01]  /*0e50*/  LDC.64 R10, c[0x0][0x3a0] ;  /* 0x0000e800ff0a7b82 */ /* 0x000ee20000000a00 */
[----:B-1----:R-:W-:-:S04]  /*0e60*/  ISETP.NE.U32.AND P0, PT, RZ, UR6, PT ;  /* 0x00000006ff007c0c */ /* 0x002fc8000bf05070 */
[----:B------:R-:W-:Y:S01]  /*0e70*/  ISETP.NE.AND.EX P0, PT, RZ, UR7, PT, P0 ;  /* 0x00000007ff007c0c */ /* 0x000fe2000bf05300 */
[----:B0-----:R-:W-:-:S06]  /*0e80*/  IMAD.WIDE R2, R0, 0x4, R2 ;  /* 0x0000000400027825 */ /* 0x001fcc00078e0202 */
[----:B------:R-:W2:Y:S06]  /*0e90*/  LDG.E.CONSTANT R3, desc[UR4][R2.64] ;  /* 0x0000000402037981 */ /* 0x000eac000c1e9900 */
[----:B------:R-:W0:Y:S02]  /*0ea0*/  @P0 LDC.64 R6, c[0x0][0x390] ;  /* 0x0000e400ff060b82 */ /* 0x000e240000000a00 */
[----:B0-----:R-:W-:-:S06]  /*0eb0*/  @P0 IMAD.WIDE R6, R13, 0x4, R6 ;  /* 0x000000040d060825 */ /* 0x001fcc00078e0206 */
[----:B------:R-:W4:Y:S01]  /*0ec0*/  @P0 LDG.E.CONSTANT R6, desc[UR4][R6.64] ;  /* 0x0000000406060981 */ /* 0x000f22000c1e9900 */
[----:B------:R-:W-:-:S04]  /*0ed0*/  IMAD.WIDE R4, R19, 0x4, R4 ;  /* 0x0000000413047825 */ /* 0x000fc800078e0204 */
[----:B---3--:R-:W-:-:S04]  /*0ee0*/  IMAD.WIDE R10, R0, 0x4, R10 ;  /* 0x00000004000a7825 */ /* 0x008fc800078e020a */
[----:B--2---:R-:W-:Y:S01]  /*0ef0*/  FFMA R13, R3, R8, R16 ;  /* 0x00000008030d7223 */ /* 0x004fe20000000010 */
[----:B------:R-:W-:Y:S03]  /*0f00*/  STG.E desc[UR4][R4.64], R3 ;  /* 0x0000000304007986 */ /* 0x000fe6000c101904 */
[----:B----4-:R-:W-:-:S05]  /*0f10*/  @P0 FADD R13, R13, R6 ;  /* 0x000000060d0d0221 */ /* 0x010fca0000000000 */
[----:B------:R-:W-:Y:S01]  /*0f20*/  STG.E desc[UR4][R10.64], R13 ;  /* 0x0000000d0a007986 */ /* 0x000fe2000c101904 */
[----:B------:R-:W-:Y:S05]  /*0f30*/  EXIT ;  /* 0x000000000000794d */ /* 0x000fea0003800000 */
.L_x_6:
[----:B------:R-:W-:-:S00]  /*0f40*/  BRA `(.L_x_6) ;  /* 0xfffffffc00fc7947 */ /* 0x000fc0000383ffff */
[----:B------:R-:W-:-:S00]  /*0f50*/  NOP ;  /* 0x0000000000007918 */ /* 0x000fc00000000000 */
        /* <DEDUP_REMOVED lines=10> */
.L_x_7:


//--------------------- .nv.shared.reserved.0     --------------------------
	.section	.nv.shared.reserved.0,"aw",@nobits
	.weak		__nv_reservedSMEM_offset_0_alias
	.size		__nv_reservedSMEM_offset_0_alias, 0, 64
	.other		__nv_reservedSMEM_offset_0_alias,@"STO_CUDA_RESERVED_SHARED STV_DEFAULT"
__nv_reservedSMEM_offset_0_alias:
	.zero		0
	.zero		64


//--------------------- .nv.constant0._Z18conv1d_step_kernelPfPKfS1_S1_S_iii --------------------------
	.section	.nv.constant0._Z18conv1d_step_kernelPfPKfS1_S1_S_iii,"a",@progbits
	.sectionflags	@""
	.align	4
.nv.constant0._Z18conv1d_step_kernelPfPKfS1_S1_S_iii:
	.zero		948


//--------------------- SYMBOLS --------------------------

	.type		.nv.reservedSmem.offset0,@object
	.size		.nv.reservedSmem.offset0,0x4
